//
// Generated by NVIDIA NVVM Compiler
//
// Compiler Build ID: CL-36424714
// Cuda compilation tools, release 13.0, V13.0.88
// Based on NVVM 20.0.0
//

.version 9.0
.target sm_100
.address_size 64

	// .globl	_Z9my_kernelPfS_S_

.visible .entry _Z9my_kernelPfS_S_(
	.param .u64 .ptr .align 1 _Z9my_kernelPfS_S__param_0,
	.param .u64 .ptr .align 1 _Z9my_kernelPfS_S__param_1,
	.param .u64 .ptr .align 1 _Z9my_kernelPfS_S__param_2
)
{
	.reg .pred 	%p<3>;
	.reg .b32 	%r<10>;
	.reg .b32 	%f<4>;
	.reg .b64 	%rd<11>;

	ld.param.u64 	%rd4, [_Z9my_kernelPfS_S__param_0];
	ld.param.u64 	%rd5, [_Z9my_kernelPfS_S__param_1];
	ld.param.u64 	%rd6, [_Z9my_kernelPfS_S__param_2];
	mov.u32 	%r6, %ctaid.x;
	mov.u32 	%r1, %ntid.x;
	mov.u32 	%r7, %tid.x;
	mad.lo.s32 	%r9, %r6, %r1, %r7;
	setp.gt.s32 	%p1, %r9, 999999999;
	@%p1 bra 	$L__BB0_3;
	mov.u32 	%r8, %nctaid.x;
	mul.lo.s32 	%r3, %r1, %r8;
	cvta.to.global.u64 	%rd1, %rd5;
	cvta.to.global.u64 	%rd2, %rd4;
	cvta.to.global.u64 	%rd3, %rd6;
$L__BB0_2:
	mul.wide.s32 	%rd7, %r9, 4;
	add.s64 	%rd8, %rd1, %rd7;
	ld.global.f32 	%f1, [%rd8];
	add.s64 	%rd9, %rd2, %rd7;
	ld.global.f32 	%f2, [%rd9];
	add.f32 	%f3, %f1, %f2;
	add.s64 	%rd10, %rd3, %rd7;
	st.global.f32 	[%rd10], %f3;
	add.s32 	%r9, %r9, %r3;
	setp.lt.s32 	%p2, %r9, 1000000000;
	@%p2 bra 	$L__BB0_2;
$L__BB0_3:
	ret;

}


// ===== COMPILED SASS (sm_100) =====

	.target	sm_100

	.elftype	@"ET_EXEC"


//--------------------- .note.nv.tkinfo           --------------------------
	.section	.note.nv.tkinfo,"",@"SHT_NOTE"
	.sectionflags	@"SHF_NOTE_NV_TKINFO"
	.tkinfo
        /*0018*/ 	.word	0x00000002
        /*0030*/ 	.string	""
        /*0030*/ 	.string	"ptxas"
        /*0030*/ 	.string	"Cuda compilation tools, release 13.0, V13.0.88"
        /*0030*/ 	.string	"Build cuda_13.0.r13.0/compiler.36424714_0"
        /*0030*/ 	.string	"-arch sm_100 -m 64 "



//--------------------- .note.nv.cuinfo           --------------------------
	.section	.note.nv.cuinfo,"",@"SHT_NOTE"
	.sectionflags	@"SHF_NOTE_NV_CUINFO"
        /*0018*/ 	.short	0x0002
        /*001a*/ 	.short	0x0064
        /*001c*/ 	.short	0x0082
	.zero		2


//--------------------- .nv.info                  --------------------------
	.section	.nv.info,"",@"SHT_CUDA_INFO"
	.align	4


	//----- nvinfo : EIATTR_REGCOUNT
	.align		4
        /*0000*/ 	.byte	0x04, 0x2f
        /*0002*/ 	.short	(.L_1 - .L_0)
	.align		4
.L_0:
        /*0004*/ 	.word	index@(_Z9my_kernelPfS_S_)
        /*0008*/ 	.word	0x00000014


	//----- nvinfo : EIATTR_FRAME_SIZE
	.align		4
.L_1:
        /*000c*/ 	.byte	0x04, 0x11
        /*000e*/ 	.short	(.L_3 - .L_2)
	.align		4
.L_2:
        /*0010*/ 	.word	index@(_Z9my_kernelPfS_S_)
        /*0014*/ 	.word	0x00000000


	//----- nvinfo : EIATTR_MIN_STACK_SIZE
	.align		4
.L_3:
        /*0018*/ 	.byte	0x04, 0x12
        /*001a*/ 	.short	(.L_5 - .L_4)
	.align		4
.L_4:
        /*001c*/ 	.word	index@(_Z9my_kernelPfS_S_)
        /*0020*/ 	.word	0x00000000
.L_5:


//--------------------- .nv.compat                --------------------------
	.section	.nv.compat,"",@"SHT_CUDA_COMPAT_INFO"
	.align	4
        /*0000*/ 	.byte	0x02, 0x09, 0x00, 0x00, 0x02, 0x02, 0x01, 0x00, 0x02, 0x05, 0x05, 0x00, 0x03, 0x07, 0x01, 0x01
        /*0010*/ 	.byte	0x02, 0x03, 0x00, 0x00, 0x02, 0x06, 0x01, 0x00, 0x04, 0x0b, 0x08, 0x00, 0x09, 0x00, 0x00, 0x00
        /*0020*/ 	.byte	0x00, 0x00, 0x00, 0x00


//--------------------- .nv.info._Z9my_kernelPfS_S_ --------------------------
	.section	.nv.info._Z9my_kernelPfS_S_,"",@"SHT_CUDA_INFO"
	.sectionflags	@""
	.align	4


	//----- nvinfo : EIATTR_CUDA_API_VERSION
	.align		4
        /*0000*/ 	.byte	0x04, 0x37
        /*0002*/ 	.short	(.L_7 - .L_6)
.L_6:
        /*0004*/ 	.word	0x00000082


	//----- nvinfo : EIATTR_KPARAM_INFO
	.align		4
.L_7:
        /*0008*/ 	.byte	0x04, 0x17
        /*000a*/ 	.short	(.L_9 - .L_8)
.L_8:
        /*000c*/ 	.word	0x00000000
        /*0010*/ 	.short	0x0002
        /*0012*/ 	.short	0x0010
        /*0014*/ 	.byte	0x00, 0xf5, 0x21, 0x00


	//----- nvinfo : EIATTR_KPARAM_INFO
	.align		4
.L_9:
        /*0018*/ 	.byte	0x04, 0x17
        /*001a*/ 	.short	(.L_11 - .L_10)
.L_10:
        /*001c*/ 	.word	0x00000000
        /*0020*/ 	.short	0x0001
        /*0022*/ 	.short	0x0008
        /*0024*/ 	.byte	0x00, 0xf5, 0x21, 0x00


	//----- nvinfo : EIATTR_KPARAM_INFO
	.align		4
.L_11:
        /*0028*/ 	.byte	0x04, 0x17
        /*002a*/ 	.short	(.L_13 - .L_12)
.L_12:
        /*002c*/ 	.word	0x00000000
        /*0030*/ 	.short	0x0000
        /*0032*/ 	.short	0x0000
        /*0034*/ 	.byte	0x00, 0xf5, 0x21, 0x00


	//----- nvinfo : EIATTR_SPARSE_MMA_MASK
	.align		4
.L_13:
        /*0038*/ 	.byte	0x03, 0x50
        /*003a*/ 	.short	0x0000


	//----- nvinfo : EIATTR_MAXREG_COUNT
	.align		4
        /*003c*/ 	.byte	0x03, 0x1b
        /*003e*/ 	.short	0x00ff


	//----- nvinfo : EIATTR_MERCURY_ISA_VERSION
	.align		4
        /*0040*/ 	.byte	0x03, 0x5f
        /*0042*/ 	.short	0x0101


	//----- nvinfo : EIATTR_VRC_CTA_INIT_COUNT
	.align		4
        /*0044*/ 	.byte	0x02, 0x4a
	.zero		1
	.zero		1


	//----- nvinfo : EIATTR_EXIT_INSTR_OFFSETS
	.align		4
        /*0048*/ 	.byte	0x04, 0x1c
        /*004a*/ 	.short	(.L_15 - .L_14)


	//   ....[0]....
.L_14:
        /*004c*/ 	.word	0x00000060


	//   ....[1]....
        /*0050*/ 	.word	0x00000170


	//----- nvinfo : EIATTR_CRS_STACK_SIZE
	.align		4
.L_15:
        /*0054*/ 	.byte	0x04, 0x1e
        /*0056*/ 	.short	(.L_17 - .L_16)
.L_16:
        /*0058*/ 	.word	0x00000000


	//----- nvinfo : EIATTR_CBANK_PARAM_SIZE
	.align		4
.L_17:
        /*005c*/ 	.byte	0x03, 0x19
        /*005e*/ 	.short	0x0018


	//----- nvinfo : EIATTR_PARAM_CBANK
	.align		4
        /*0060*/ 	.byte	0x04, 0x0a
        /*0062*/ 	.short	(.L_19 - .L_18)
	.align		4
.L_18:
        /*0064*/ 	.word	index@(.nv.constant0._Z9my_kernelPfS_S_)
        /*0068*/ 	.short	0x0380
        /*006a*/ 	.short	0x0018


	//----- nvinfo : EIATTR_SW_WAR
	.align		4
.L_19:
        /*006c*/ 	.byte	0x04, 0x36
        /*006e*/ 	.short	(.L_21 - .L_20)
.L_20:
        /*0070*/ 	.word	0x00000008
.L_21:


//--------------------- .nv.callgraph             --------------------------
	.section	.nv.callgraph,"",@"SHT_CUDA_CALLGRAPH"
	.align	4
	.sectionentsize	8
	.align		4
        /*0000*/ 	.word	0x00000000
	.align		4
        /*0004*/ 	.word	0xffffffff
	.align		4
        /*0008*/ 	.word	0x00000000
	.align		4
        /*000c*/ 	.word	0xfffffffe
	.align		4
        /*0010*/ 	.word	0x00000000
	.align		4
        /*0014*/ 	.word	0xfffffffd
	.align		4
        /*0018*/ 	.word	0x00000000
	.align		4
        /*001c*/ 	.word	0xfffffffc


//--------------------- .text._Z9my_kernelPfS_S_  --------------------------
	.section	.text._Z9my_kernelPfS_S_,"ax",@progbits
	.align	128
        .global         _Z9my_kernelPfS_S_
        .type           _Z9my_kernelPfS_S_,@function
        .size           _Z9my_kernelPfS_S_,(.L_x_2 - _Z9my_kernelPfS_S_)
        .other          _Z9my_kernelPfS_S_,@"STO_CUDA_ENTRY STV_DEFAULT"
_Z9my_kernelPfS_S_:
.text._Z9my_kernelPfS_S_:
[----:B------:R-:W-:Y:S01]  /*0000*/  LDC R1, c[0x0][0x37c] ;  /* 0x0000df00ff017b82 */ /* 0x000fe20000000800 */
[----:B------:R-:W0:Y:S07]  /*0010*/  S2R R0, SR_TID.X ;  /* 0x0000000000007919 */ /* 0x000e2e0000002100 */
[----:B------:R-:W0:Y:S08]  /*0020*/  S2UR UR4, SR_CTAID.X ;  /* 0x00000000000479c3 */ /* 0x000e300000002500 */
[----:B------:R-:W0:Y:S02]  /*0030*/  LDC R15, c[0x0][0x360] ;  /* 0x0000d800ff0f7b82 */ /* 0x000e240000000800 */
[----:B0-----:R-:W-:-:S05]  /*0040*/  IMAD R0, R15, UR4, R0 ;  /* 0x000000040f007c24 */ /* 0x001fca000f8e0200 */
[----:B------:R-:W-:-:S13]  /*0050*/  ISETP.GT.AND P0, PT, R0, 0x3b9ac9ff, PT ;  /* 0x3b9ac9ff0000780c */ /* 0x000fda0003f04270 */
[----:B------:R-:W-:Y:S05]  /*0060*/  @P0 EXIT ;  /* 0x000000000000094d */ /* 0x000fea0003800000 */
[----:B------:R-:W0:Y:S01]  /*0070*/  LDC.64 R12, c[0x0][0x390] ;  /* 0x0000e400ff0c7b82 */ /* 0x000e220000000a00 */
[----:B------:R-:W1:Y:S01]  /*0080*/  LDCU UR4, c[0x0][0x370] ;  /* 0x00006e00ff0477ac */ /* 0x000e620008000800 */
[----:B------:R-:W2:Y:S06]  /*0090*/  LDCU.64 UR6, c[0x0][0x358] ;  /* 0x00006b00ff0677ac */ /* 0x000eac0008000a00 */
[----:B------:R-:W3:Y:S08]  /*00a0*/  LDC.64 R10, c[0x0][0x380] ;  /* 0x0000e000ff0a7b82 */ /* 0x000ef00000000a00 */
[----:B------:R-:W4:Y:S01]  /*00b0*/  LDC.64 R8, c[0x0][0x388] ;  /* 0x0000e200ff087b82 */ /* 0x000f220000000a00 */
[----:B-1----:R-:W-:-:S07]  /*00c0*/  IMAD R15, R15, UR4, RZ ;  /* 0x000000040f0f7c24 */ /* 0x002fce000f8e02ff */
.L_x_0:
[----:B----4-:R-:W-:-:S04]  /*00d0*/  IMAD.WIDE R2, R0, 0x4, R8 ;  /* 0x0000000400027825 */ /* 0x010fc800078e0208 */
[C---:B---3--:R-:W-:Y:S02]  /*00e0*/  IMAD.WIDE R4, R0.reuse, 0x4, R10 ;  /* 0x0000000400047825 */ /* 0x048fe400078e020a */
[----:B--2---:R-:W2:Y:S04]  /*00f0*/  LDG.E R2, desc[UR6][R2.64] ;  /* 0x0000000602027981 */ /* 0x004ea8000c1e1900 */
[----:B------:R-:W2:Y:S01]  /*0100*/  LDG.E R5, desc[UR6][R4.64] ;  /* 0x0000000604057981 */ /* 0x000ea2000c1e1900 */
[----:B01----:R-:W-:Y:S01]  /*0110*/  IMAD.WIDE R6, R0, 0x4, R12 ;  /* 0x0000000400067825 */ /* 0x003fe200078e020c */
[----:B------:R-:W-:-:S04]  /*0120*/  IADD3 R0, PT, PT, R15, R0, RZ ;  /* 0x000000000f007210 */ /* 0x000fc80007ffe0ff */
[----:B------:R-:W-:Y:S01]  /*0130*/  ISETP.GE.AND P0, PT, R0, 0x3b9aca00, PT ;  /* 0x3b9aca000000780c */ /* 0x000fe20003f06270 */
[----:B--2---:R-:W-:-:S05]  /*0140*/  FADD R17, R2, R5 ;  /* 0x0000000502117221 */ /* 0x004fca0000000000 */
[----:B------:R1:W-:Y:S07]  /*0150*/  STG.E desc[UR6][R6.64], R17 ;  /* 0x0000001106007986 */ /* 0x0003ee000c101906 */
[----:B------:R-:W-:Y:S05]  /*0160*/  @!P0 BRA `(.L_x_0) ;  /* 0xfffffffc00d88947 */ /* 0x000fea000383ffff */
[----:B------:R-:W-:Y:S05]  /*0170*/  EXIT ;  /* 0x000000000000794d */ /* 0x000fea0003800000 */
.L_x_1:
[----:B------:R-:W-:-:S00]  /*0180*/  BRA `(.L_x_1) ;  /* 0xfffffffc00fc7947 */ /* 0x000fc0000383ffff */
[----:B------:R-:W-:-:S00]  /*0190*/  NOP ;  /* 0x0000000000007918 */ /* 0x000fc00000000000 */
        /* <DEDUP_REMOVED lines=14> */
.L_x_2:


//--------------------- .nv.shared.reserved.0     --------------------------
	.section	.nv.shared.reserved.0,"aw",@nobits
	.weak		__nv_reservedSMEM_offset_0_alias
	.size		__nv_reservedSMEM_offset_0_alias, 0, 64
	.other		__nv_reservedSMEM_offset_0_alias,@"STO_CUDA_RESERVED_SHARED STV_DEFAULT"
__nv_reservedSMEM_offset_0_alias:
	.zero		0
	.zero		64


//--------------------- .nv.constant0._Z9my_kernelPfS_S_ --------------------------
	.section	.nv.constant0._Z9my_kernelPfS_S_,"a",@progbits
	.sectionflags	@""
	.align	4
.nv.constant0._Z9my_kernelPfS_S_:
	.zero		920


//--------------------- SYMBOLS --------------------------

	.type		.nv.reservedSmem.offset0,@object
	.size		.nv.reservedSmem.offset0,0x4
